	.headerflags	@"EF_CUDA_TEXMODE_UNIFIED EF_CUDA_64BIT_ADDRESS EF_CUDA_ACCELERATORS EF_CUDA_SM90 EF_CUDA_VIRTUAL_SM(EF_CUDA_SM90)"
	.elftype	@"ET_EXEC"


//--------------------- .nv.info                  --------------------------
	.section	.nv.info,"",@"SHT_CUDA_INFO"
	.align	4


	//----- nvinfo : EIATTR_REGCOUNT
	.align		4
        /*0000*/ 	.byte	0x04, 0x2f
        /*0002*/ 	.short	(.L_1 - .L_0)
	.align		4
.L_0:
        /*0004*/ 	.word	index@(triton_poi_fused_convolution_4)
        /*0008*/ 	.word	0x0000000c


	//----- nvinfo : EIATTR_MIN_STACK_SIZE
	.align		4
.L_1:
        /*000c*/ 	.byte	0x04, 0x12
        /*000e*/ 	.short	(.L_3 - .L_2)
	.align		4
.L_2:
        /*0010*/ 	.word	index@(triton_poi_fused_convolution_4)
        /*0014*/ 	.word	0x00000000


	//----- nvinfo : EIATTR_FRAME_SIZE
	.align		4
.L_3:
        /*0018*/ 	.byte	0x04, 0x11
        /*001a*/ 	.short	(.L_5 - .L_4)
	.align		4
.L_4:
        /*001c*/ 	.word	index@(triton_poi_fused_convolution_4)
        /*0020*/ 	.word	0x00000000


	//----- nvinfo : EIATTR_MIN_STACK_SIZE
	.align		4
.L_5:
        /*0024*/ 	.byte	0x04, 0x12
        /*0026*/ 	.short	(.L_7 - .L_6)
	.align		4
.L_6:
        /*0028*/ 	.word	index@(triton_poi_fused_convolution_4)
        /*002c*/ 	.word	0x00000000
.L_7:


//--------------------- .nv.info.triton_poi_fused_convolution_4 --------------------------
	.section	.nv.info.triton_poi_fused_convolution_4,"",@"SHT_CUDA_INFO"
	.sectionflags	@""
	.align	4


	//----- nvinfo : EIATTR_CUDA_API_VERSION
	.align		4
        /*0000*/ 	.byte	0x04, 0x37
        /*0002*/ 	.short	(.L_9 - .L_8)
.L_8:
        /*0004*/ 	.word	0x0000007c


	//----- nvinfo : EIATTR_KPARAM_INFO
	.align		4
.L_9:
        /*0008*/ 	.byte	0x04, 0x17
        /*000a*/ 	.short	(.L_11 - .L_10)
.L_10:
        /*000c*/ 	.word	0x00000000
        /*0010*/ 	.short	0x0002
        /*0012*/ 	.short	0x0010
        /*0014*/ 	.byte	0x00, 0xf0, 0x11, 0x00


	//----- nvinfo : EIATTR_KPARAM_INFO
	.align		4
.L_11:
        /*0018*/ 	.byte	0x04, 0x17
        /*001a*/ 	.short	(.L_13 - .L_12)
.L_12:
        /*001c*/ 	.word	0x00000000
        /*0020*/ 	.short	0x0001
        /*0022*/ 	.short	0x0008
        /*0024*/ 	.byte	0x00, 0xf4, 0x21, 0x00


	//----- nvinfo : EIATTR_KPARAM_INFO
	.align		4
.L_13:
        /*0028*/ 	.byte	0x04, 0x17
        /*002a*/ 	.short	(.L_15 - .L_14)
.L_14:
        /*002c*/ 	.word	0x00000000
        /*0030*/ 	.short	0x0000
        /*0032*/ 	.short	0x0000
        /*0034*/ 	.byte	0x00, 0xf4, 0x21, 0x00


	//----- nvinfo : EIATTR_SPARSE_MMA_MASK
	.align		4
.L_15:
        /*0038*/ 	.byte	0x03, 0x50
        /*003a*/ 	.short	0x0000


	//----- nvinfo : EIATTR_MAXREG_COUNT
	.align		4
        /*003c*/ 	.byte	0x03, 0x1b
        /*003e*/ 	.short	0x00ff


	//----- nvinfo : EIATTR_EXIT_INSTR_OFFSETS
	.align		4
        /*0040*/ 	.byte	0x04, 0x1c
        /*0042*/ 	.short	(.L_17 - .L_16)


	//   ....[0]....
.L_16:
        /*0044*/ 	.word	0x000001b0


	//   ....[1]....
        /*0048*/ 	.word	0x000001d0


	//----- nvinfo : EIATTR_REQNTID
	.align		4
.L_17:
        /*004c*/ 	.byte	0x04, 0x10
        /*004e*/ 	.short	(.L_19 - .L_18)
.L_18:
        /*0050*/ 	.word	0x00000080
        /*0054*/ 	.word	0x00000001
        /*0058*/ 	.word	0x00000001


	//----- nvinfo : EIATTR_CBANK_PARAM_SIZE
	.align		4
.L_19:
        /*005c*/ 	.byte	0x03, 0x19
        /*005e*/ 	.short	0x0014


	//----- nvinfo : EIATTR_PARAM_CBANK
	.align		4
        /*0060*/ 	.byte	0x04, 0x0a
        /*0062*/ 	.short	(.L_21 - .L_20)
	.align		4
.L_20:
        /*0064*/ 	.word	index@(.nv.constant0.triton_poi_fused_convolution_4)
        /*0068*/ 	.short	0x0210
        /*006a*/ 	.short	0x0014


	//----- nvinfo : EIATTR_SW_WAR
	.align		4
.L_21:
        /*006c*/ 	.byte	0x04, 0x36
        /*006e*/ 	.short	(.L_23 - .L_22)
.L_22:
        /*0070*/ 	.word	0x00000008
.L_23:


//--------------------- .nv.callgraph             --------------------------
	.section	.nv.callgraph,"",@"SHT_CUDA_CALLGRAPH"
	.align	4
	.sectionentsize	8
	.align		4
        /*0000*/ 	.word	0x00000000
	.align		4
        /*0004*/ 	.word	0xffffffff
	.align		4
        /*0008*/ 	.word	0x00000000
	.align		4
        /*000c*/ 	.word	0xfffffffe
	.align		4
        /*0010*/ 	.word	0x00000000
	.align		4
        /*0014*/ 	.word	0xfffffffd
	.align		4
        /*0018*/ 	.word	0x00000000
	.align		4
        /*001c*/ 	.word	0xfffffffc


//--------------------- .text.triton_poi_fused_convolution_4 --------------------------
	.section	.text.triton_poi_fused_convolution_4,"ax",@progbits
	.align	128
        .global         triton_poi_fused_convolution_4
        .type           triton_poi_fused_convolution_4,@function
        .size           triton_poi_fused_convolution_4,(.L_x_1 - triton_poi_fused_convolution_4)
        .other          triton_poi_fused_convolution_4,@"STO_CUDA_ENTRY STV_DEFAULT"
triton_poi_fused_convolution_4:
.text.triton_poi_fused_convolution_4:
[----:B------:R-:W0:Y:S02]  /*0000*/  LDC R1, c[0x0][0x28] ;  /* 0x00000a00ff017b82 */ /* 0x000e240000000800 */
[----:B------:R-:W1:Y:S01]  /*0010*/  S2R R0, SR_TID.X ;  /* 0x0000000000007919 */ /* 0x000e620000002100 */
[----:B------:R-:W2:Y:S01]  /*0020*/  LDC.64 R2, c[0x0][0x210] ;  /* 0x00008400ff027b82 */ /* 0x000ea20000000a00 */
[----:B------:R-:W-:Y:S01]  /*0030*/  ULDC.64 UR4, c[0x0][0x208] ;  /* 0x0000820000047ab9 */ /* 0x000fe20000000a00 */
[----:B------:R-:W3:Y:S06]  /*0040*/  S2R R7, SR_CTAID.X ;  /* 0x0000000000077919 */ /* 0x000eec0000002500 */
[----:B------:R-:W4:Y:S01]  /*0050*/  LDC.64 R4, c[0x0][0x218] ;  /* 0x00008600ff047b82 */ /* 0x000f220000000a00 */
[----:B-1----:R-:W-:Y:S01]  /*0060*/  IMAD.SHL.U32 R0, R0, 0x2, RZ ;  /* 0x0000000200007824 */ /* 0x002fe200078e00ff */
[----:B---3--:R-:W-:-:S04]  /*0070*/  SHF.R.S32.HI R6, RZ, 0x17, R7 ;  /* 0x00000017ff067819 */ /* 0x008fc80000011407 */
[----:B------:R-:W-:Y:S02]  /*0080*/  LOP3.LUT R0, R0, 0xfe, RZ, 0xc0, !PT ;  /* 0x000000fe00007812 */ /* 0x000fe400078ec0ff */
[----:B------:R-:W-:-:S03]  /*0090*/  SGXT R6, R6, 0x1 ;  /* 0x000000010606781a */ /* 0x000fc60000000200 */
[----:B------:R-:W-:-:S04]  /*00a0*/  IMAD R7, R7, 0x100, R0 ;  /* 0x0000010007077824 */ /* 0x000fc800078e0200 */
[C---:B--2---:R-:W-:Y:S01]  /*00b0*/  IMAD.WIDE R2, R7.reuse, 0x4, R2 ;  /* 0x0000000407027825 */ /* 0x044fe200078e0202 */
[----:B------:R-:W-:Y:S02]  /*00c0*/  LEA.HI R6, R6, R7, RZ, 0x6 ;  /* 0x0000000706067211 */ /* 0x000fe400078f30ff */
[----:B------:R-:W-:Y:S02]  /*00d0*/  ISETP.GE.AND P0, PT, R7, 0x400, PT ;  /* 0x000004000700780c */ /* 0x000fe40003f06270 */
[----:B------:R-:W-:-:S04]  /*00e0*/  SHF.R.S32.HI R6, RZ, 0x6, R6 ;  /* 0x00000006ff067819 */ /* 0x000fc80000011406 */
[----:B------:R-:W-:-:S04]  /*00f0*/  LEA.HI R0, R6, R6, RZ, 0x2 ;  /* 0x0000000606007211 */ /* 0x000fc800078f10ff */
[----:B------:R-:W-:Y:S01]  /*0100*/  LOP3.LUT R9, R0, 0xfffffffc, RZ, 0xc0, !PT ;  /* 0xfffffffc00097812 */ /* 0x000fe200078ec0ff */
[----:B------:R-:W-:-:S04]  /*0110*/  IMAD.MOV.U32 R0, RZ, RZ, RZ ;  /* 0x000000ffff007224 */ /* 0x000fc800078e00ff */
[----:B------:R-:W-:Y:S01]  /*0120*/  IMAD.IADD R9, R6, 0x1, -R9 ;  /* 0x0000000106097824 */ /* 0x000fe200078e0a09 */
[----:B------:R-:W-:-:S03]  /*0130*/  CS2R R6, SRZ ;  /* 0x0000000000067805 */ /* 0x000fc6000001ff00 */
[----:B----4-:R-:W-:-:S03]  /*0140*/  IMAD.WIDE R4, R9, 0x4, R4 ;  /* 0x0000000409047825 */ /* 0x010fc600078e0204 */
[----:B------:R-:W2:Y:S01]  /*0150*/  @!P0 LDG.E.64 R6, desc[UR4][R2.64] ;  /* 0x0000000402068981 */ /* 0x000ea2000c1e1b00 */
[----:B------:R-:W-:-:S03]  /*0160*/  IMAD.MOV.U32 R9, RZ, RZ, RZ ;  /* 0x000000ffff097224 */ /* 0x000fc600078e00ff */
[----:B------:R-:W2:Y:S04]  /*0170*/  @!P0 LDG.E.EL R0, desc[UR4][R4.64] ;  /* 0x0000000404008981 */ /* 0x000ea8000c2e1900 */
[----:B------:R-:W3:Y:S01]  /*0180*/  @!P0 LDG.E.EL R9, desc[UR4][R4.64] ;  /* 0x0000000404098981 */ /* 0x000ee2000c2e1900 */
[----:B--2---:R-:W-:Y:S01]  /*0190*/  FADD R7, R0, R7 ;  /* 0x0000000700077221 */ /* 0x004fe20000000000 */
[----:B---3--:R-:W-:Y:S01]  /*01a0*/  FADD R6, R9, R6 ;  /* 0x0000000609067221 */ /* 0x008fe20000000000 */
[----:B------:R-:W-:Y:S06]  /*01b0*/  @P0 EXIT ;  /* 0x000000000000094d */ /* 0x000fec0003800000 */
[----:B------:R-:W-:Y:S01]  /*01c0*/  STG.E.64 desc[UR4][R2.64], R6 ;  /* 0x0000000602007986 */ /* 0x000fe2000c101b04 */
[----:B------:R-:W-:Y:S05]  /*01d0*/  EXIT ;  /* 0x000000000000794d */ /* 0x000fea0003800000 */
.L_x_0:
[----:B------:R-:W-:-:S00]  /*01e0*/  BRA `(.L_x_0) ;  /* 0xfffffffc00fc7947 */ /* 0x000fc0000383ffff */
[----:B------:R-:W-:-:S00]  /*01f0*/  NOP ;  /* 0x0000000000007918 */ /* 0x000fc00000000000 */
        /* <DEDUP_REMOVED lines=8> */
.L_x_1:


//--------------------- .nv.constant0.triton_poi_fused_convolution_4 --------------------------
	.section	.nv.constant0.triton_poi_fused_convolution_4,"a",@progbits
	.sectionflags	@""
	.align	4
.nv.constant0.triton_poi_fused_convolution_4:
	.zero		548
